	.headerflags	@"EF_CUDA_TEXMODE_UNIFIED EF_CUDA_64BIT_ADDRESS EF_CUDA_ACCELERATORS EF_CUDA_SM90 EF_CUDA_VIRTUAL_SM(EF_CUDA_SM90)"
	.elftype	@"ET_EXEC"


//--------------------- .nv.info                  --------------------------
	.section	.nv.info,"",@"SHT_CUDA_INFO"
	.align	4


	//----- nvinfo : EIATTR_REGCOUNT
	.align		4
        /*0000*/ 	.byte	0x04, 0x2f
        /*0002*/ 	.short	(.L_1 - .L_0)
	.align		4
.L_0:
        /*0004*/ 	.word	index@(triton_poi_fused_convolution_34)
        /*0008*/ 	.word	0x00000020


	//----- nvinfo : EIATTR_MIN_STACK_SIZE
	.align		4
.L_1:
        /*000c*/ 	.byte	0x04, 0x12
        /*000e*/ 	.short	(.L_3 - .L_2)
	.align		4
.L_2:
        /*0010*/ 	.word	index@(triton_poi_fused_convolution_34)
        /*0014*/ 	.word	0x00000000


	//----- nvinfo : EIATTR_FRAME_SIZE
	.align		4
.L_3:
        /*0018*/ 	.byte	0x04, 0x11
        /*001a*/ 	.short	(.L_5 - .L_4)
	.align		4
.L_4:
        /*001c*/ 	.word	index@(triton_poi_fused_convolution_34)
        /*0020*/ 	.word	0x00000000


	//----- nvinfo : EIATTR_MIN_STACK_SIZE
	.align		4
.L_5:
        /*0024*/ 	.byte	0x04, 0x12
        /*0026*/ 	.short	(.L_7 - .L_6)
	.align		4
.L_6:
        /*0028*/ 	.word	index@(triton_poi_fused_convolution_34)
        /*002c*/ 	.word	0x00000000
.L_7:


//--------------------- .nv.info.triton_poi_fused_convolution_34 --------------------------
	.section	.nv.info.triton_poi_fused_convolution_34,"",@"SHT_CUDA_INFO"
	.sectionflags	@""
	.align	4


	//----- nvinfo : EIATTR_CUDA_API_VERSION
	.align		4
        /*0000*/ 	.byte	0x04, 0x37
        /*0002*/ 	.short	(.L_9 - .L_8)
.L_8:
        /*0004*/ 	.word	0x0000007c


	//----- nvinfo : EIATTR_KPARAM_INFO
	.align		4
.L_9:
        /*0008*/ 	.byte	0x04, 0x17
        /*000a*/ 	.short	(.L_11 - .L_10)
.L_10:
        /*000c*/ 	.word	0x00000000
        /*0010*/ 	.short	0x0004
        /*0012*/ 	.short	0x001c
        /*0014*/ 	.byte	0x00, 0xf0, 0x11, 0x00


	//----- nvinfo : EIATTR_KPARAM_INFO
	.align		4
.L_11:
        /*0018*/ 	.byte	0x04, 0x17
        /*001a*/ 	.short	(.L_13 - .L_12)
.L_12:
        /*001c*/ 	.word	0x00000000
        /*0020*/ 	.short	0x0003
        /*0022*/ 	.short	0x0018
        /*0024*/ 	.byte	0x00, 0xf0, 0x11, 0x00


	//----- nvinfo : EIATTR_KPARAM_INFO
	.align		4
.L_13:
        /*0028*/ 	.byte	0x04, 0x17
        /*002a*/ 	.short	(.L_15 - .L_14)
.L_14:
        /*002c*/ 	.word	0x00000000
        /*0030*/ 	.short	0x0002
        /*0032*/ 	.short	0x0010
        /*0034*/ 	.byte	0x00, 0xf4, 0x21, 0x00


	//----- nvinfo : EIATTR_KPARAM_INFO
	.align		4
.L_15:
        /*0038*/ 	.byte	0x04, 0x17
        /*003a*/ 	.short	(.L_17 - .L_16)
.L_16:
        /*003c*/ 	.word	0x00000000
        /*0040*/ 	.short	0x0001
        /*0042*/ 	.short	0x0008
        /*0044*/ 	.byte	0x00, 0xf4, 0x21, 0x00


	//----- nvinfo : EIATTR_KPARAM_INFO
	.align		4
.L_17:
        /*0048*/ 	.byte	0x04, 0x17
        /*004a*/ 	.short	(.L_19 - .L_18)
.L_18:
        /*004c*/ 	.word	0x00000000
        /*0050*/ 	.short	0x0000
        /*0052*/ 	.short	0x0000
        /*0054*/ 	.byte	0x00, 0xf4, 0x21, 0x00


	//----- nvinfo : EIATTR_SPARSE_MMA_MASK
	.align		4
.L_19:
        /*0058*/ 	.byte	0x03, 0x50
        /*005a*/ 	.short	0x0000


	//----- nvinfo : EIATTR_MAXREG_COUNT
	.align		4
        /*005c*/ 	.byte	0x03, 0x1b
        /*005e*/ 	.short	0x00ff


	//----- nvinfo : EIATTR_EXIT_INSTR_OFFSETS
	.align		4
        /*0060*/ 	.byte	0x04, 0x1c
        /*0062*/ 	.short	(.L_21 - .L_20)


	//   ....[0]....
.L_20:
        /*0064*/ 	.word	0x00000980


	//   ....[1]....
        /*0068*/ 	.word	0x00000a10


	//----- nvinfo : EIATTR_REQNTID
	.align		4
.L_21:
        /*006c*/ 	.byte	0x04, 0x10
        /*006e*/ 	.short	(.L_23 - .L_22)
.L_22:
        /*0070*/ 	.word	0x00000100
        /*0074*/ 	.word	0x00000001
        /*0078*/ 	.word	0x00000001


	//----- nvinfo : EIATTR_CBANK_PARAM_SIZE
	.align		4
.L_23:
        /*007c*/ 	.byte	0x03, 0x19
        /*007e*/ 	.short	0x0020


	//----- nvinfo : EIATTR_PARAM_CBANK
	.align		4
        /*0080*/ 	.byte	0x04, 0x0a
        /*0082*/ 	.short	(.L_25 - .L_24)
	.align		4
.L_24:
        /*0084*/ 	.word	index@(.nv.constant0.triton_poi_fused_convolution_34)
        /*0088*/ 	.short	0x0210
        /*008a*/ 	.short	0x0020


	//----- nvinfo : EIATTR_SW_WAR
	.align		4
.L_25:
        /*008c*/ 	.byte	0x04, 0x36
        /*008e*/ 	.short	(.L_27 - .L_26)
.L_26:
        /*0090*/ 	.word	0x00000008
.L_27:


//--------------------- .nv.callgraph             --------------------------
	.section	.nv.callgraph,"",@"SHT_CUDA_CALLGRAPH"
	.align	4
	.sectionentsize	8
	.align		4
        /*0000*/ 	.word	0x00000000
	.align		4
        /*0004*/ 	.word	0xffffffff
	.align		4
        /*0008*/ 	.word	0x00000000
	.align		4
        /*000c*/ 	.word	0xfffffffe
	.align		4
        /*0010*/ 	.word	0x00000000
	.align		4
        /*0014*/ 	.word	0xfffffffd
	.align		4
        /*0018*/ 	.word	0x00000000
	.align		4
        /*001c*/ 	.word	0xfffffffc


//--------------------- .text.triton_poi_fused_convolution_34 --------------------------
	.section	.text.triton_poi_fused_convolution_34,"ax",@progbits
	.sectionflags	@"SHF_BARRIERS=1"
	.align	128
        .global         triton_poi_fused_convolution_34
        .type           triton_poi_fused_convolution_34,@function
        .size           triton_poi_fused_convolution_34,(.L_x_1 - triton_poi_fused_convolution_34)
        .other          triton_poi_fused_convolution_34,@"STO_CUDA_ENTRY STV_DEFAULT"
triton_poi_fused_convolution_34:
.text.triton_poi_fused_convolution_34:
[----:B------:R-:W0:Y:S01]  /*0000*/  LDC R1, c[0x0][0x28] ;  /* 0x00000a00ff017b82 */ /* 0x000e220000000800 */
[----:B------:R-:W1:Y:S07]  /*0010*/  S2R R0, SR_CTAID.Y ;  /* 0x0000000000007919 */ /* 0x000e6e0000002600 */
[----:B------:R-:W2:Y:S01]  /*0020*/  LDC.64 R4, c[0x0][0x218] ;  /* 0x00008600ff047b82 */ /* 0x000ea20000000a00 */
[----:B------:R-:W-:Y:S02]  /*0030*/  CS2R R12, SRZ ;  /* 0x00000000000c7805 */ /* 0x000fe4000001ff00 */
[----:B------:R-:W-:Y:S01]  /*0040*/  CS2R R14, SRZ ;  /* 0x00000000000e7805 */ /* 0x000fe2000001ff00 */
[----:B------:R-:W3:Y:S01]  /*0050*/  S2R R25, SR_TID.X ;  /* 0x0000000000197919 */ /* 0x000ee20000002100 */
[----:B------:R-:W-:Y:S01]  /*0060*/  ULDC.64 UR6, c[0x0][0x208] ;  /* 0x0000820000067ab9 */ /* 0x000fe20000000a00 */
[----:B------:R-:W4:Y:S02]  /*0070*/  S2R R7, SR_CTAID.X ;  /* 0x0000000000077919 */ /* 0x000f240000002500 */
[----:B------:R-:W5:Y:S01]  /*0080*/  LDC.64 R26, c[0x0][0x210] ;  /* 0x00008400ff1a7b82 */ /* 0x000f620000000a00 */
[----:B-1----:R-:W-:Y:S01]  /*0090*/  IMAD.SHL.U32 R21, R0, 0x40, RZ ;  /* 0x0000004000157824 */ /* 0x002fe200078e00ff */
[----:B------:R-:W-:Y:S01]  /*00a0*/  SHF.R.S32.HI R3, RZ, 0x19, R0 ;  /* 0x00000019ff037819 */ /* 0x000fe20000011400 */
[----:B---3--:R-:W-:-:S03]  /*00b0*/  IMAD.SHL.U32 R2, R25, 0x4, RZ ;  /* 0x0000000419027824 */ /* 0x008fc600078e00ff */
[----:B------:R-:W-:Y:S02]  /*00c0*/  SGXT R3, R3, 0x1 ;  /* 0x000000010303781a */ /* 0x000fe40000000200 */
[----:B------:R-:W-:Y:S02]  /*00d0*/  SHF.R.U32.HI R9, RZ, 0x4, R25 ;  /* 0x00000004ff097819 */ /* 0x000fe40000011619 */
[----:B------:R-:W-:-:S04]  /*00e0*/  LOP3.LUT R6, R21, 0x3c, R2, 0xf8, !PT ;  /* 0x0000003c15067812 */ /* 0x000fc800078ef802 */
[----:B------:R-:W-:Y:S01]  /*00f0*/  LEA.HI R0, R3, R6, RZ, 0x8 ;  /* 0x0000000603007211 */ /* 0x000fe200078f40ff */
[----:B----4-:R-:W-:-:S03]  /*0100*/  IMAD.SHL.U32 R3, R7, 0x40, RZ ;  /* 0x0000004007037824 */ /* 0x010fc600078e00ff */
[C---:B------:R-:W-:Y:S01]  /*0110*/  LOP3.LUT R7, R0.reuse, 0xffffff00, RZ, 0xc0, !PT ;  /* 0xffffff0000077812 */ /* 0x040fe200078ec0ff */
[----:B------:R-:W-:Y:S01]  /*0120*/  IMAD.SHL.U32 R8, R0, 0x40, RZ ;  /* 0x0000004000087824 */ /* 0x000fe200078e00ff */
[----:B------:R-:W-:-:S03]  /*0130*/  SGXT.U32 R0, R9, 0x4 ;  /* 0x000000040900781a */ /* 0x000fc60000000000 */
[----:B------:R-:W-:Y:S01]  /*0140*/  IMAD.IADD R9, R6, 0x1, -R7 ;  /* 0x0000000106097824 */ /* 0x000fe200078e0a07 */
[----:B------:R-:W-:Y:S02]  /*0150*/  LOP3.LUT R8, R8, 0xffffc000, RZ, 0xc0, !PT ;  /* 0xffffc00008087812 */ /* 0x000fe400078ec0ff */
[----:B------:R-:W-:Y:S01]  /*0160*/  LOP3.LUT R7, R3, R0, RZ, 0xfc, !PT ;  /* 0x0000000003077212 */ /* 0x000fe200078efcff */
[----:B--2---:R-:W-:-:S03]  /*0170*/  IMAD.WIDE R4, R9, 0x4, R4 ;  /* 0x0000000409047825 */ /* 0x004fc600078e0204 */
[----:B------:R-:W-:Y:S01]  /*0180*/  ISETP.GE.AND P0, PT, R7, 0x40, PT ;  /* 0x000000400700780c */ /* 0x000fe20003f06270 */
[----:B------:R-:W-:-:S04]  /*0190*/  IMAD.IADD R8, R9, 0x1, R8 ;  /* 0x0000000109087824 */ /* 0x000fc800078e0208 */
[----:B------:R-:W-:Y:S02]  /*01a0*/  IMAD R11, R7, 0x100, R8 ;  /* 0x00000100070b7824 */ /* 0x000fe400078e0208 */
[----:B------:R-:W2:Y:S02]  /*01b0*/  LDG.E.EL.128 R4, desc[UR6][R4.64] ;  /* 0x0000000604047981 */ /* 0x000ea4000c2e1d00 */
[----:B-----5:R-:W-:-:S05]  /*01c0*/  IMAD.WIDE R10, R11, 0x4, R26 ;  /* 0x000000040b0a7825 */ /* 0x020fca00078e021a */
[----:B------:R1:W2:Y:S01]  /*01d0*/  @!P0 LDG.E.EL.128 R12, desc[UR6][R10.64] ;  /* 0x000000060a0c8981 */ /* 0x0002a2000c2e1d00 */
[----:B------:R-:W3:Y:S01]  /*01e0*/  S2UR UR5, SR_CgaCtaId ;  /* 0x00000000000579c3 */ /* 0x000ee20000008800 */
[----:B------:R-:W-:Y:S01]  /*01f0*/  IMAD.SHL.U32 R9, R25, 0x100, RZ ;  /* 0x0000010019097824 */ /* 0x000fe200078e00ff */
[----:B------:R-:W-:Y:S01]  /*0200*/  UMOV UR4, 0x400 ;  /* 0x0000040000047882 */ /* 0x000fe20000000000 */
[----:B------:R-:W-:-:S03]  /*0210*/  SHF.R.U32.HI R22, RZ, 0x4, R25 ;  /* 0x00000004ff167819 */ /* 0x000fc60000011619 */
[----:B------:R-:W-:Y:S02]  /*0220*/  LOP3.LUT R9, R9, 0xf00, RZ, 0xc0, !PT ;  /* 0x00000f0009097812 */ /* 0x000fe400078ec0ff */
[----:B------:R-:W-:Y:S02]  /*0230*/  SGXT.U32 R22, R22, 0x4 ;  /* 0x000000041616781a */ /* 0x000fe40000000000 */
[C---:B------:R-:W-:Y:S02]  /*0240*/  LOP3.LUT R16, R9.reuse, 0x40, RZ, 0xfc, !PT ;  /* 0x0000004009107812 */ /* 0x040fe400078efcff */
[C---:B-1----:R-:W-:Y:S02]  /*0250*/  LOP3.LUT R10, R9.reuse, 0x80, RZ, 0xfc, !PT ;  /* 0x00000080090a7812 */ /* 0x042fe400078efcff */
[C---:B------:R-:W-:Y:S02]  /*0260*/  LOP3.LUT R18, R9.reuse, 0xc0, RZ, 0xfc, !PT ;  /* 0x000000c009127812 */ /* 0x040fe400078efcff */
[----:B------:R-:W-:Y:S01]  /*0270*/  LOP3.LUT R22, R9, R22, RZ, 0xfc, !PT ;  /* 0x0000001609167212 */ /* 0x000fe200078efcff */
[----:B---3--:R-:W-:-:S06]  /*0280*/  UPRMT UR4, UR5, 0x654, UR4 ;  /* 0x0000065405047896 */ /* 0x008fcc0008000004 */
[----:B------:R-:W-:Y:S02]  /*0290*/  LEA.HI R17, R9, UR4, RZ, 0x1c ;  /* 0x0000000409117c11 */ /* 0x000fe4000f8fe0ff */
[----:B------:R-:W-:Y:S02]  /*02a0*/  LEA.HI R23, R16, UR4, RZ, 0x1c ;  /* 0x0000000410177c11 */ /* 0x000fe4000f8fe0ff */
[----:B------:R-:W-:Y:S02]  /*02b0*/  LEA.HI R11, R10, UR4, RZ, 0x1c ;  /* 0x000000040a0b7c11 */ /* 0x000fe4000f8fe0ff */
[----:B------:R-:W-:Y:S02]  /*02c0*/  LEA.HI R19, R18, UR4, RZ, 0x1c ;  /* 0x0000000412137c11 */ /* 0x000fe4000f8fe0ff */
[----:B------:R-:W-:Y:S01]  /*02d0*/  LOP3.LUT R9, R3, 0x10, R0, 0xfe, !PT ;  /* 0x0000001003097812 */ /* 0x000fe200078efe00 */
[C---:B------:R-:W-:Y:S02]  /*02e0*/  IMAD R24, R22.reuse, 0x4, R17 ;  /* 0x0000000416187824 */ /* 0x040fe400078e0211 */
[C---:B------:R-:W-:Y:S01]  /*02f0*/  IMAD R23, R22.reuse, 0x4, R23 ;  /* 0x0000000416177824 */ /* 0x040fe200078e0217 */
[C---:B------:R-:W-:Y:S01]  /*0300*/  ISETP.GE.AND P0, PT, R9.reuse, 0x40, PT ;  /* 0x000000400900780c */ /* 0x040fe20003f06270 */
[C---:B------:R-:W-:Y:S01]  /*0310*/  IMAD R20, R22.reuse, 0x4, R11 ;  /* 0x0000000416147824 */ /* 0x040fe200078e020b */
[----:B------:R-:W-:Y:S01]  /*0320*/  LOP3.LUT R29, R3, 0x20, R0, 0xfe, !PT ;  /* 0x00000020031d7812 */ /* 0x000fe200078efe00 */
[----:B------:R-:W-:Y:S01]  /*0330*/  IMAD R22, R22, 0x4, R19 ;  /* 0x0000000416167824 */ /* 0x000fe200078e0213 */
[----:B------:R-:W-:Y:S01]  /*0340*/  LOP3.LUT R19, R3, 0x30, R0, 0xfe, !PT ;  /* 0x0000003003137812 */ /* 0x000fe200078efe00 */
[--C-:B------:R-:W-:Y:S01]  /*0350*/  IMAD R17, R9, 0x100, R8.reuse ;  /* 0x0000010009117824 */ /* 0x100fe200078e0208 */
[C---:B------:R-:W-:Y:S01]  /*0360*/  ISETP.GE.AND P1, PT, R29.reuse, 0x40, PT ;  /* 0x000000401d00780c */ /* 0x040fe20003f26270 */
[--C-:B------:R-:W-:Y:S01]  /*0370*/  IMAD R29, R29, 0x100, R8.reuse ;  /* 0x000001001d1d7824 */ /* 0x100fe200078e0208 */
[C---:B------:R-:W-:Y:S01]  /*0380*/  ISETP.GE.AND P2, PT, R19.reuse, 0x40, PT ;  /* 0x000000401300780c */ /* 0x040fe20003f46270 */
[----:B------:R-:W-:Y:S01]  /*0390*/  IMAD R19, R19, 0x100, R8 ;  /* 0x0000010013137824 */ /* 0x000fe200078e0208 */
[----:B------:R-:W-:-:S02]  /*03a0*/  CS2R R8, SRZ ;  /* 0x0000000000087805 */ /* 0x000fc4000001ff00 */
[----:B------:R-:W-:Y:S01]  /*03b0*/  CS2R R10, SRZ ;  /* 0x00000000000a7805 */ /* 0x000fe2000001ff00 */
[----:B------:R-:W-:-:S05]  /*03c0*/  IMAD.WIDE R16, R17, 0x4, R26 ;  /* 0x0000000411107825 */ /* 0x000fca00078e021a */
[----:B------:R1:W3:Y:S01]  /*03d0*/  @!P0 LDG.E.EL.128 R8, desc[UR6][R16.64] ;  /* 0x0000000610088981 */ /* 0x0002e2000c2e1d00 */
[----:B------:R-:W-:-:S04]  /*03e0*/  IMAD.WIDE R28, R29, 0x4, R26 ;  /* 0x000000041d1c7825 */ /* 0x000fc800078e021a */
[----:B------:R-:W-:-:S04]  /*03f0*/  IMAD.WIDE R26, R19, 0x4, R26 ;  /* 0x00000004131a7825 */ /* 0x000fc800078e021a */
[----:B--2---:R-:W-:Y:S01]  /*0400*/  FADD R12, R4, R12 ;  /* 0x0000000c040c7221 */ /* 0x004fe20000000000 */
[----:B------:R-:W-:Y:S01]  /*0410*/  FADD R18, R5, R13 ;  /* 0x0000000d05127221 */ /* 0x000fe20000000000 */
[----:B-1----:R-:W-:Y:S01]  /*0420*/  FADD R17, R6, R14 ;  /* 0x0000000e06117221 */ /* 0x002fe20000000000 */
[----:B------:R-:W-:Y:S02]  /*0430*/  FADD R15, R7, R15 ;  /* 0x0000000f070f7221 */ /* 0x000fe40000000000 */
[----:B------:R1:W-:Y:S04]  /*0440*/  STS [R24], R12 ;  /* 0x0000000c18007388 */ /* 0x0003e80000000800 */
[----:B------:R2:W-:Y:S04]  /*0450*/  STS [R23+0x100], R18 ;  /* 0x0001001217007388 */ /* 0x0005e80000000800 */
[----:B------:R4:W-:Y:S01]  /*0460*/  STS [R20+0x200], R17 ;  /* 0x0002001114007388 */ /* 0x0009e20000000800 */
[----:B-1----:R-:W-:-:S03]  /*0470*/  CS2R R12, SRZ ;  /* 0x00000000000c7805 */ /* 0x002fc6000001ff00 */
[----:B------:R1:W-:Y:S01]  /*0480*/  STS [R22+0x300], R15 ;  /* 0x0003000f16007388 */ /* 0x0003e20000000800 */
[----:B--2---:R-:W-:Y:S02]  /*0490*/  CS2R R18, SRZ ;  /* 0x0000000000127805 */ /* 0x004fe4000001ff00 */
[----:B----4-:R-:W-:Y:S02]  /*04a0*/  CS2R R16, SRZ ;  /* 0x0000000000107805 */ /* 0x010fe4000001ff00 */
[----:B-1----:R-:W-:-:S04]  /*04b0*/  CS2R R14, SRZ ;  /* 0x00000000000e7805 */ /* 0x002fc8000001ff00 */
[----:B------:R-:W2:Y:S04]  /*04c0*/  @!P2 LDG.E.EL.128 R16, desc[UR6][R26.64] ;  /* 0x000000061a10a981 */ /* 0x000ea8000c2e1d00 */
[----:B------:R-:W4:Y:S01]  /*04d0*/  @!P1 LDG.E.EL.128 R12, desc[UR6][R28.64] ;  /* 0x000000061c0c9981 */ /* 0x000f22000c2e1d00 */
[----:B---3--:R-:W-:-:S05]  /*04e0*/  FADD R8, R4, R8 ;  /* 0x0000000804087221 */ /* 0x008fca0000000000 */
[----:B------:R1:W-:Y:S02]  /*04f0*/  STS [R24+0x40], R8 ;  /* 0x0000400818007388 */ /* 0x0003e40000000800 */
[----:B-1----:R-:W1:Y:S01]  /*0500*/  S2R R8, SR_TID.X ;  /* 0x0000000000087919 */ /* 0x002e620000002100 */
[----:B------:R-:W-:Y:S01]  /*0510*/  FADD R9, R5, R9 ;  /* 0x0000000905097221 */ /* 0x000fe20000000000 */
[----:B------:R-:W-:Y:S01]  /*0520*/  FADD R10, R6, R10 ;  /* 0x0000000a060a7221 */ /* 0x000fe20000000000 */
[----:B------:R-:W-:-:S03]  /*0530*/  FADD R11, R7, R11 ;  /* 0x0000000b070b7221 */ /* 0x000fc60000000000 */
[----:B------:R2:W-:Y:S04]  /*0540*/  STS [R23+0x140], R9 ;  /* 0x0001400917007388 */ /* 0x0005e80000000800 */
[----:B------:R-:W-:Y:S04]  /*0550*/  STS [R20+0x240], R10 ;  /* 0x0002400a14007388 */ /* 0x000fe80000000800 */
[----:B------:R3:W-:Y:S01]  /*0560*/  STS [R22+0x340], R11 ;  /* 0x0003400b16007388 */ /* 0x0007e20000000800 */
[----:B------:R-:W-:Y:S01]  /*0570*/  SHF.R.U32.HI R25, RZ, 0x2, R25 ;  /* 0x00000002ff197819 */ /* 0x000fe20000011619 */
[----:B-1----:R-:W-:-:S03]  /*0580*/  IMAD.SHL.U32 R8, R8, 0x4, RZ ;  /* 0x0000000408087824 */ /* 0x002fc600078e00ff */
[----:B------:R-:W-:-:S05]  /*0590*/  LOP3.LUT R25, R25, 0x3c, RZ, 0xc0, !PT ;  /* 0x0000003c19197812 */ /* 0x000fca00078ec0ff */
[----:B------:R-:W-:Y:S01]  /*05a0*/  VIADD R25, R25, UR4 ;  /* 0x0000000419197c36 */ /* 0x000fe20008000000 */
[----:B------:R-:W-:Y:S02]  /*05b0*/  LOP3.LUT R2, R3, 0x3c, R2, 0xf8, !PT ;  /* 0x0000003c03027812 */ /* 0x000fe400078ef802 */
[----:B------:R-:W-:Y:S02]  /*05c0*/  LOP3.LUT R3, R21, R0, RZ, 0xfc, !PT ;  /* 0x0000000015037212 */ /* 0x000fe400078efcff */
[----:B------:R-:W-:-:S03]  /*05d0*/  ISETP.GE.AND P0, PT, R2, 0x40, PT ;  /* 0x000000400200780c */ /* 0x000fc60003f06270 */
[----:B------:R-:W-:Y:S02]  /*05e0*/  IMAD R3, R3, 0x40, R2 ;  /* 0x0000004003037824 */ /* 0x000fe400078e0202 */
[C---:B--2---:R-:W-:Y:S01]  /*05f0*/  FADD R9, R4.reuse, R16 ;  /* 0x0000001004097221 */ /* 0x044fe20000000000 */
[----:B----4-:R-:W-:Y:S01]  /*0600*/  FADD R29, R4, R12 ;  /* 0x0000000c041d7221 */ /* 0x010fe20000000000 */
[----:B------:R-:W-:Y:S01]  /*0610*/  FADD R12, R5, R13 ;  /* 0x0000000d050c7221 */ /* 0x000fe20000000000 */
[C---:B------:R-:W-:Y:S01]  /*0620*/  FADD R13, R6.reuse, R14 ;  /* 0x0000000e060d7221 */ /* 0x040fe20000000000 */
[----:B------:R-:W-:Y:S01]  /*0630*/  FADD R15, R7, R15 ;  /* 0x0000000f070f7221 */ /* 0x000fe20000000000 */
[----:B------:R-:W-:Y:S01]  /*0640*/  FADD R4, R5, R17 ;  /* 0x0000001105047221 */ /* 0x000fe20000000000 */
[----:B------:R-:W-:Y:S01]  /*0650*/  STS [R24+0x80], R29 ;  /* 0x0000801d18007388 */ /* 0x000fe20000000800 */
[----:B---3--:R-:W-:Y:S01]  /*0660*/  FADD R11, R6, R18 ;  /* 0x00000012060b7221 */ /* 0x008fe20000000000 */
[----:B------:R-:W-:-:S02]  /*0670*/  FADD R19, R7, R19 ;  /* 0x0000001307137221 */ /* 0x000fc40000000000 */
[----:B------:R-:W-:Y:S04]  /*0680*/  STS [R23+0x180], R12 ;  /* 0x0001800c17007388 */ /* 0x000fe80000000800 */
[----:B------:R-:W-:Y:S04]  /*0690*/  STS [R20+0x280], R13 ;  /* 0x0002800d14007388 */ /* 0x000fe80000000800 */
[----:B------:R-:W-:Y:S01]  /*06a0*/  STS [R22+0x380], R15 ;  /* 0x0003800f16007388 */ /* 0x000fe20000000800 */
[----:B------:R-:W-:-:S03]  /*06b0*/  LOP3.LUT R16, R8, 0x3fc, RZ, 0xc0, !PT ;  /* 0x000003fc08107812 */ /* 0x000fc600078ec0ff */
[----:B------:R-:W-:Y:S04]  /*06c0*/  STS [R24+0xc0], R9 ;  /* 0x0000c00918007388 */ /* 0x000fe80000000800 */
[----:B------:R-:W-:Y:S04]  /*06d0*/  STS [R23+0x1c0], R4 ;  /* 0x0001c00417007388 */ /* 0x000fe80000000800 */
[----:B------:R-:W-:Y:S04]  /*06e0*/  STS [R20+0x2c0], R11 ;  /* 0x0002c00b14007388 */ /* 0x000fe80000000800 */
[----:B------:R1:W-:Y:S01]  /*06f0*/  STS [R22+0x3c0], R19 ;  /* 0x0003c01316007388 */ /* 0x0003e20000000800 */
[----:B------:R-:W-:-:S02]  /*0700*/  LOP3.LUT R5, R16, 0x400, RZ, 0xfc, !PT ;  /* 0x0000040010057812 */ /* 0x000fc400078efcff */
[C---:B------:R-:W-:Y:S02]  /*0710*/  LOP3.LUT R6, R16.reuse, 0x800, RZ, 0xfc, !PT ;  /* 0x0000080010067812 */ /* 0x040fe400078efcff */
[----:B------:R-:W-:Y:S02]  /*0720*/  SHF.R.U32.HI R5, RZ, 0x4, R5 ;  /* 0x00000004ff057819 */ /* 0x000fe40000011605 */
[----:B------:R-:W-:Y:S02]  /*0730*/  SHF.R.U32.HI R6, RZ, 0x4, R6 ;  /* 0x00000004ff067819 */ /* 0x000fe40000011606 */
[----:B------:R-:W-:Y:S01]  /*0740*/  LOP3.LUT R5, R5, 0x7c, RZ, 0xc0, !PT ;  /* 0x0000007c05057812 */ /* 0x000fe200078ec0ff */
[----:B------:R-:W-:Y:S01]  /*0750*/  IMAD R25, R16, 0x4, R25 ;  /* 0x0000000410197824 */ /* 0x000fe200078e0219 */
[----:B------:R-:W-:Y:S01]  /*0760*/  BAR.SYNC.DEFER_BLOCKING 0x0 ;  /* 0x0000000000007b1d */ /* 0x000fe20000010000 */
[----:B------:R-:W-:Y:S02]  /*0770*/  LOP3.LUT R6, R6, 0xbc, RZ, 0xc0, !PT ;  /* 0x000000bc06067812 */ /* 0x000fe400078ec0ff */
[----:B------:R-:W-:-:S03]  /*0780*/  VIADD R5, R5, UR4 ;  /* 0x0000000405057c36 */ /* 0x000fc60008000000 */
[----:B------:R-:W-:Y:S02]  /*0790*/  VIADD R7, R6, UR4 ;  /* 0x0000000406077c36 */ /* 0x000fe40008000000 */
[----:B-1----:R-:W1:Y:S01]  /*07a0*/  LDC.64 R18, c[0x0][0x220] ;  /* 0x00008800ff127b82 */ /* 0x002e620000000a00 */
[C---:B------:R-:W-:Y:S02]  /*07b0*/  IMAD R24, R16.reuse, 0x4, R5 ;  /* 0x0000000410187824 */ /* 0x040fe400078e0205 */
[----:B------:R-:W-:Y:S01]  /*07c0*/  IMAD R26, R16, 0x4, R7 ;  /* 0x00000004101a7824 */ /* 0x000fe200078e0207 */
[----:B------:R-:W-:Y:S04]  /*07d0*/  LDS R4, [R25] ;  /* 0x0000000019047984 */ /* 0x000fe80000000800 */
[----:B------:R-:W-:Y:S04]  /*07e0*/  LDS R5, [R25+0x4] ;  /* 0x0000040019057984 */ /* 0x000fe80000000800 */
[----:B------:R-:W-:Y:S04]  /*07f0*/  LDS R6, [R25+0x8] ;  /* 0x0000080019067984 */ /* 0x000fe80000000800 */
[----:B------:R-:W2:Y:S04]  /*0800*/  LDS R7, [R25+0xc] ;  /* 0x00000c0019077984 */ /* 0x000ea80000000800 */
[----:B------:R-:W-:Y:S04]  /*0810*/  LDS R8, [R24+0x1000] ;  /* 0x0010000018087984 */ /* 0x000fe80000000800 */
[----:B------:R-:W-:Y:S04]  /*0820*/  LDS R9, [R24+0x1004] ;  /* 0x0010040018097984 */ /* 0x000fe80000000800 */
[----:B------:R-:W-:Y:S04]  /*0830*/  LDS R10, [R24+0x1008] ;  /* 0x00100800180a7984 */ /* 0x000fe80000000800 */
[----:B------:R3:W4:Y:S04]  /*0840*/  LDS R11, [R24+0x100c] ;  /* 0x00100c00180b7984 */ /* 0x0007280000000800 */
[----:B------:R-:W-:Y:S04]  /*0850*/  LDS R12, [R26+0x2000] ;  /* 0x002000001a0c7984 */ /* 0x000fe80000000800 */
[----:B------:R-:W-:Y:S04]  /*0860*/  LDS R13, [R26+0x2004] ;  /* 0x002004001a0d7984 */ /* 0x000fe80000000800 */
[----:B------:R-:W-:Y:S04]  /*0870*/  LDS R14, [R26+0x2008] ;  /* 0x002008001a0e7984 */ /* 0x000fe80000000800 */
[----:B------:R5:W4:Y:S01]  /*0880*/  LDS R15, [R26+0x200c] ;  /* 0x00200c001a0f7984 */ /* 0x000b220000000800 */
[----:B------:R-:W-:-:S02]  /*0890*/  LOP3.LUT R17, R21, 0x10, R0, 0xfe, !PT ;  /* 0x0000001015117812 */ /* 0x000fc400078efe00 */
[----:B------:R-:W-:Y:S02]  /*08a0*/  LOP3.LUT R20, R16, 0xc00, RZ, 0xfc, !PT ;  /* 0x00000c0010147812 */ /* 0x000fe400078efcff */
[----:B------:R-:W-:Y:S01]  /*08b0*/  LOP3.LUT R23, R21, 0x20, R0, 0xfe, !PT ;  /* 0x0000002015177812 */ /* 0x000fe200078efe00 */
[----:B------:R-:W-:Y:S01]  /*08c0*/  IMAD R17, R17, 0x40, R2 ;  /* 0x0000004011117824 */ /* 0x000fe200078e0202 */
[----:B------:R-:W-:-:S03]  /*08d0*/  SHF.R.U32.HI R20, RZ, 0x4, R20 ;  /* 0x00000004ff147819 */ /* 0x000fc60000011614 */
[----:B------:R-:W-:Y:S01]  /*08e0*/  IMAD R27, R23, 0x40, R2 ;  /* 0x00000040171b7824 */ /* 0x000fe200078e0202 */
[----:B------:R-:W-:Y:S01]  /*08f0*/  LOP3.LUT R20, R20, 0xfc, RZ, 0xc0, !PT ;  /* 0x000000fc14147812 */ /* 0x000fe200078ec0ff */
[----:B-1----:R-:W-:-:S04]  /*0900*/  IMAD.WIDE R22, R3, 0x4, R18 ;  /* 0x0000000403167825 */ /* 0x002fc800078e0212 */
[--C-:B---3--:R-:W-:Y:S01]  /*0910*/  IMAD.WIDE R24, R17, 0x4, R18.reuse ;  /* 0x0000000411187825 */ /* 0x108fe200078e0212 */
[----:B--2---:R1:W-:Y:S03]  /*0920*/  @!P0 STG.E.128 desc[UR6][R22.64], R4 ;  /* 0x0000000416008986 */ /* 0x0043e6000c101d06 */
[----:B-----5:R-:W-:-:S04]  /*0930*/  IMAD.WIDE R26, R27, 0x4, R18 ;  /* 0x000000041b1a7825 */ /* 0x020fc800078e0212 */
[----:B------:R-:W-:Y:S01]  /*0940*/  VIADD R3, R20, UR4 ;  /* 0x0000000414037c36 */ /* 0x000fe20008000000 */
[----:B----4-:R1:W-:Y:S03]  /*0950*/  @!P0 STG.E.128 desc[UR6][R24.64], R8 ;  /* 0x0000000818008986 */ /* 0x0103e6000c101d06 */
[----:B------:R-:W-:Y:S01]  /*0960*/  IMAD R3, R16, 0x4, R3 ;  /* 0x0000000410037824 */ /* 0x000fe200078e0203 */
[----:B0-----:R1:W-:Y:S01]  /*0970*/  @!P0 STG.E.128 desc[UR6][R26.64], R12 ;  /* 0x0000000c1a008986 */ /* 0x0013e2000c101d06 */
[----:B------:R-:W-:Y:S05]  /*0980*/  @P0 EXIT ;  /* 0x000000000000094d */ /* 0x000fea0003800000 */
[----:B-1----:R-:W-:Y:S01]  /*0990*/  LDS R4, [R3+0x3000] ;  /* 0x0030000003047984 */ /* 0x002fe20000000800 */
[----:B------:R-:W-:-:S03]  /*09a0*/  LOP3.LUT R21, R21, 0x30, R0, 0xfe, !PT ;  /* 0x0000003015157812 */ /* 0x000fc600078efe00 */
[----:B------:R-:W-:Y:S02]  /*09b0*/  LDS R5, [R3+0x3004] ;  /* 0x0030040003057984 */ /* 0x000fe40000000800 */
[----:B------:R-:W-:Y:S02]  /*09c0*/  IMAD R21, R21, 0x40, R2 ;  /* 0x0000004015157824 */ /* 0x000fe400078e0202 */
[----:B------:R-:W-:Y:S02]  /*09d0*/  LDS R6, [R3+0x3008] ;  /* 0x0030080003067984 */ /* 0x000fe40000000800 */
[----:B------:R-:W-:Y:S02]  /*09e0*/  IMAD.WIDE R18, R21, 0x4, R18 ;  /* 0x0000000415127825 */ /* 0x000fe400078e0212 */
[----:B------:R-:W0:Y:S04]  /*09f0*/  LDS R7, [R3+0x300c] ;  /* 0x00300c0003077984 */ /* 0x000e280000000800 */
[----:B0-----:R-:W-:Y:S01]  /*0a00*/  STG.E.128 desc[UR6][R18.64], R4 ;  /* 0x0000000412007986 */ /* 0x001fe2000c101d06 */
[----:B------:R-:W-:Y:S05]  /*0a10*/  EXIT ;  /* 0x000000000000794d */ /* 0x000fea0003800000 */
.L_x_0:
[----:B------:R-:W-:-:S00]  /*0a20*/  BRA `(.L_x_0) ;  /* 0xfffffffc00fc7947 */ /* 0x000fc0000383ffff */
[----:B------:R-:W-:-:S00]  /*0a30*/  NOP ;  /* 0x0000000000007918 */ /* 0x000fc00000000000 */
        /* <DEDUP_REMOVED lines=12> */
.L_x_1:


//--------------------- .nv.shared.triton_poi_fused_convolution_34 --------------------------
	.section	.nv.shared.triton_poi_fused_convolution_34,"aw",@nobits
	.sectionflags	@""
	.align	16
	.zero		1024


//--------------------- .nv.constant0.triton_poi_fused_convolution_34 --------------------------
	.section	.nv.constant0.triton_poi_fused_convolution_34,"a",@progbits
	.sectionflags	@""
	.align	4
.nv.constant0.triton_poi_fused_convolution_34:
	.zero		560
